//
// Generated by NVIDIA NVVM Compiler
//
// Compiler Build ID: CL-36424714
// Cuda compilation tools, release 13.0, V13.0.88
// Based on NVVM 20.0.0
//

.version 9.0
.target sm_100
.address_size 64

	// .globl	_Z11bubble_sortPii

.visible .entry _Z11bubble_sortPii(
	.param .u64 .ptr .align 1 _Z11bubble_sortPii_param_0,
	.param .u32 _Z11bubble_sortPii_param_1
)
{
	.reg .pred 	%p<2>;
	.reg .b32 	%r<7>;
	.reg .b64 	%rd<5>;

	ld.param.u64 	%rd2, [_Z11bubble_sortPii_param_0];
	cvta.to.global.u64 	%rd3, %rd2;
	mov.u32 	%r3, %tid.x;
	mov.u32 	%r4, %ctaid.x;
	mov.u32 	%r5, %ntid.x;
	mad.lo.s32 	%r6, %r4, %r5, %r3;
	mul.wide.s32 	%rd4, %r6, 4;
	add.s64 	%rd1, %rd3, %rd4;
	ld.global.u32 	%r1, [%rd1+-4];
	ld.global.u32 	%r2, [%rd1];
	setp.ge.s32 	%p1, %r1, %r2;
	@%p1 bra 	$L__BB0_2;
	st.global.u32 	[%rd1+-4], %r2;
	st.global.u32 	[%rd1], %r1;
$L__BB0_2:
	ret;

}


// ===== COMPILED SASS (sm_100) =====

	.target	sm_100

	.elftype	@"ET_EXEC"


//--------------------- .note.nv.tkinfo           --------------------------
	.section	.note.nv.tkinfo,"",@"SHT_NOTE"
	.sectionflags	@"SHF_NOTE_NV_TKINFO"
	.tkinfo
        /*0018*/ 	.word	0x00000002
        /*0030*/ 	.string	""
        /*0030*/ 	.string	"ptxas"
        /*0030*/ 	.string	"Cuda compilation tools, release 13.0, V13.0.88"
        /*0030*/ 	.string	"Build cuda_13.0.r13.0/compiler.36424714_0"
        /*0030*/ 	.string	"-arch sm_100 -m 64 "



//--------------------- .note.nv.cuinfo           --------------------------
	.section	.note.nv.cuinfo,"",@"SHT_NOTE"
	.sectionflags	@"SHF_NOTE_NV_CUINFO"
        /*0018*/ 	.short	0x0002
        /*001a*/ 	.short	0x0064
        /*001c*/ 	.short	0x0082
	.zero		2


//--------------------- .nv.info                  --------------------------
	.section	.nv.info,"",@"SHT_CUDA_INFO"
	.align	4


	//----- nvinfo : EIATTR_REGCOUNT
	.align		4
        /*0000*/ 	.byte	0x04, 0x2f
        /*0002*/ 	.short	(.L_1 - .L_0)
	.align		4
.L_0:
        /*0004*/ 	.word	index@(_Z11bubble_sortPii)
        /*0008*/ 	.word	0x00000008


	//----- nvinfo : EIATTR_FRAME_SIZE
	.align		4
.L_1:
        /*000c*/ 	.byte	0x04, 0x11
        /*000e*/ 	.short	(.L_3 - .L_2)
	.align		4
.L_2:
        /*0010*/ 	.word	index@(_Z11bubble_sortPii)
        /*0014*/ 	.word	0x00000000


	//----- nvinfo : EIATTR_MIN_STACK_SIZE
	.align		4
.L_3:
        /*0018*/ 	.byte	0x04, 0x12
        /*001a*/ 	.short	(.L_5 - .L_4)
	.align		4
.L_4:
        /*001c*/ 	.word	index@(_Z11bubble_sortPii)
        /*0020*/ 	.word	0x00000000
.L_5:


//--------------------- .nv.compat                --------------------------
	.section	.nv.compat,"",@"SHT_CUDA_COMPAT_INFO"
	.align	4
        /*0000*/ 	.byte	0x02, 0x09, 0x00, 0x00, 0x02, 0x02, 0x01, 0x00, 0x02, 0x05, 0x05, 0x00, 0x03, 0x07, 0x01, 0x01
        /*0010*/ 	.byte	0x02, 0x03, 0x00, 0x00, 0x02, 0x06, 0x01, 0x00, 0x04, 0x0b, 0x08, 0x00, 0x09, 0x00, 0x00, 0x00
        /*0020*/ 	.byte	0x00, 0x00, 0x00, 0x00


//--------------------- .nv.info._Z11bubble_sortPii --------------------------
	.section	.nv.info._Z11bubble_sortPii,"",@"SHT_CUDA_INFO"
	.sectionflags	@""
	.align	4


	//----- nvinfo : EIATTR_CUDA_API_VERSION
	.align		4
        /*0000*/ 	.byte	0x04, 0x37
        /*0002*/ 	.short	(.L_7 - .L_6)
.L_6:
        /*0004*/ 	.word	0x00000082


	//----- nvinfo : EIATTR_KPARAM_INFO
	.align		4
.L_7:
        /*0008*/ 	.byte	0x04, 0x17
        /*000a*/ 	.short	(.L_9 - .L_8)
.L_8:
        /*000c*/ 	.word	0x00000000
        /*0010*/ 	.short	0x0001
        /*0012*/ 	.short	0x0008
        /*0014*/ 	.byte	0x00, 0xf0, 0x11, 0x00


	//----- nvinfo : EIATTR_KPARAM_INFO
	.align		4
.L_9:
        /*0018*/ 	.byte	0x04, 0x17
        /*001a*/ 	.short	(.L_11 - .L_10)
.L_10:
        /*001c*/ 	.word	0x00000000
        /*0020*/ 	.short	0x0000
        /*0022*/ 	.short	0x0000
        /*0024*/ 	.byte	0x00, 0xf5, 0x21, 0x00


	//----- nvinfo : EIATTR_SPARSE_MMA_MASK
	.align		4
.L_11:
        /*0028*/ 	.byte	0x03, 0x50
        /*002a*/ 	.short	0x0000


	//----- nvinfo : EIATTR_MAXREG_COUNT
	.align		4
        /*002c*/ 	.byte	0x03, 0x1b
        /*002e*/ 	.short	0x00ff


	//----- nvinfo : EIATTR_MERCURY_ISA_VERSION
	.align		4
        /*0030*/ 	.byte	0x03, 0x5f
        /*0032*/ 	.short	0x0101


	//----- nvinfo : EIATTR_VRC_CTA_INIT_COUNT
	.align		4
        /*0034*/ 	.byte	0x02, 0x4a
	.zero		1
	.zero		1


	//----- nvinfo : EIATTR_EXIT_INSTR_OFFSETS
	.align		4
        /*0038*/ 	.byte	0x04, 0x1c
        /*003a*/ 	.short	(.L_13 - .L_12)


	//   ....[0]....
.L_12:
        /*003c*/ 	.word	0x000000b0


	//   ....[1]....
        /*0040*/ 	.word	0x000000e0


	//----- nvinfo : EIATTR_CBANK_PARAM_SIZE
	.align		4
.L_13:
        /*0044*/ 	.byte	0x03, 0x19
        /*0046*/ 	.short	0x000c


	//----- nvinfo : EIATTR_PARAM_CBANK
	.align		4
        /*0048*/ 	.byte	0x04, 0x0a
        /*004a*/ 	.short	(.L_15 - .L_14)
	.align		4
.L_14:
        /*004c*/ 	.word	index@(.nv.constant0._Z11bubble_sortPii)
        /*0050*/ 	.short	0x0380
        /*0052*/ 	.short	0x000c


	//----- nvinfo : EIATTR_SW_WAR
	.align		4
.L_15:
        /*0054*/ 	.byte	0x04, 0x36
        /*0056*/ 	.short	(.L_17 - .L_16)
.L_16:
        /*0058*/ 	.word	0x00000008
.L_17:


//--------------------- .nv.callgraph             --------------------------
	.section	.nv.callgraph,"",@"SHT_CUDA_CALLGRAPH"
	.align	4
	.sectionentsize	8
	.align		4
        /*0000*/ 	.word	0x00000000
	.align		4
        /*0004*/ 	.word	0xffffffff
	.align		4
        /*0008*/ 	.word	0x00000000
	.align		4
        /*000c*/ 	.word	0xfffffffe
	.align		4
        /*0010*/ 	.word	0x00000000
	.align		4
        /*0014*/ 	.word	0xfffffffd
	.align		4
        /*0018*/ 	.word	0x00000000
	.align		4
        /*001c*/ 	.word	0xfffffffc


//--------------------- .text._Z11bubble_sortPii  --------------------------
	.section	.text._Z11bubble_sortPii,"ax",@progbits
	.align	128
        .global         _Z11bubble_sortPii
        .type           _Z11bubble_sortPii,@function
        .size           _Z11bubble_sortPii,(.L_x_1 - _Z11bubble_sortPii)
        .other          _Z11bubble_sortPii,@"STO_CUDA_ENTRY STV_DEFAULT"
_Z11bubble_sortPii:
.text._Z11bubble_sortPii:
[----:B------:R-:W-:Y:S01]  /*0000*/  LDC R1, c[0x0][0x37c] ;  /* 0x0000df00ff017b82 */ /* 0x000fe20000000800 */
[----:B------:R-:W0:Y:S07]  /*0010*/  S2R R5, SR_TID.X ;  /* 0x0000000000057919 */ /* 0x000e2e0000002100 */
[----:B------:R-:W0:Y:S01]  /*0020*/  S2UR UR6, SR_CTAID.X ;  /* 0x00000000000679c3 */ /* 0x000e220000002500 */
[----:B------:R-:W1:Y:S07]  /*0030*/  LDCU.64 UR4, c[0x0][0x358] ;  /* 0x00006b00ff0477ac */ /* 0x000e6e0008000a00 */
[----:B------:R-:W0:Y:S08]  /*0040*/  LDC R0, c[0x0][0x360] ;  /* 0x0000d800ff007b82 */ /* 0x000e300000000800 */
[----:B------:R-:W2:Y:S01]  /*0050*/  LDC.64 R2, c[0x0][0x380] ;  /* 0x0000e000ff027b82 */ /* 0x000ea20000000a00 */
[----:B0-----:R-:W-:-:S04]  /*0060*/  IMAD R5, R0, UR6, R5 ;  /* 0x0000000600057c24 */ /* 0x001fc8000f8e0205 */
[----:B--2---:R-:W-:-:S05]  /*0070*/  IMAD.WIDE R2, R5, 0x4, R2 ;  /* 0x0000000405027825 */ /* 0x004fca00078e0202 */
[----:B-1----:R-:W2:Y:S04]  /*0080*/  LDG.E R5, desc[UR4][R2.64+-0x4] ;  /* 0xfffffc0402057981 */ /* 0x002ea8000c1e1900 */
[----:B------:R-:W2:Y:S02]  /*0090*/  LDG.E R0, desc[UR4][R2.64] ;  /* 0x0000000402007981 */ /* 0x000ea4000c1e1900 */
[----:B--2---:R-:W-:-:S13]  /*00a0*/  ISETP.GE.AND P0, PT, R5, R0, PT ;  /* 0x000000000500720c */ /* 0x004fda0003f06270 */
[----:B------:R-:W-:Y:S05]  /*00b0*/  @P0 EXIT ;  /* 0x000000000000094d */ /* 0x000fea0003800000 */
[----:B------:R-:W-:Y:S04]  /*00c0*/  STG.E desc[UR4][R2.64+-0x4], R0 ;  /* 0xfffffc0002007986 */ /* 0x000fe8000c101904 */
[----:B------:R-:W-:Y:S01]  /*00d0*/  STG.E desc[UR4][R2.64], R5 ;  /* 0x0000000502007986 */ /* 0x000fe2000c101904 */
[----:B------:R-:W-:Y:S05]  /*00e0*/  EXIT ;  /* 0x000000000000794d */ /* 0x000fea0003800000 */
.L_x_0:
[----:B------:R-:W-:-:S00]  /*00f0*/  BRA `(.L_x_0) ;  /* 0xfffffffc00fc7947 */ /* 0x000fc0000383ffff */
[----:B------:R-:W-:-:S00]  /*0100*/  NOP ;  /* 0x0000000000007918 */ /* 0x000fc00000000000 */
[----:B------:R-:W-:-:S00]  /*0110*/  NOP ;  /* 0x0000000000007918 */ /* 0x000fc00000000000 */
[----:B------:R-:W-:-:S00]  /*0120*/  NOP ;  /* 0x0000000000007918 */ /* 0x000fc00000000000 */
[----:B------:R-:W-:-:S00]  /*0130*/  NOP ;  /* 0x0000000000007918 */ /* 0x000fc00000000000 */
[----:B------:R-:W-:-:S00]  /*0140*/  NOP ;  /* 0x0000000000007918 */ /* 0x000fc00000000000 */
[----:B------:R-:W-:-:S00]  /*0150*/  NOP ;  /* 0x0000000000007918 */ /* 0x000fc00000000000 */
[----:B------:R-:W-:-:S00]  /*0160*/  NOP ;  /* 0x0000000000007918 */ /* 0x000fc00000000000 */
[----:B------:R-:W-:-:S00]  /*0170*/  NOP ;  /* 0x0000000000007918 */ /* 0x000fc00000000000 */
.L_x_1:


//--------------------- .nv.shared.reserved.0     --------------------------
	.section	.nv.shared.reserved.0,"aw",@nobits
	.weak		__nv_reservedSMEM_offset_0_alias
	.size		__nv_reservedSMEM_offset_0_alias, 0, 64
	.other		__nv_reservedSMEM_offset_0_alias,@"STO_CUDA_RESERVED_SHARED STV_DEFAULT"
__nv_reservedSMEM_offset_0_alias:
	.zero		0
	.zero		64


//--------------------- .nv.constant0._Z11bubble_sortPii --------------------------
	.section	.nv.constant0._Z11bubble_sortPii,"a",@progbits
	.sectionflags	@""
	.align	4
.nv.constant0._Z11bubble_sortPii:
	.zero		908


//--------------------- SYMBOLS --------------------------

	.type		.nv.reservedSmem.offset0,@object
	.size		.nv.reservedSmem.offset0,0x4
